	.headerflags	@"EF_CUDA_TEXMODE_UNIFIED EF_CUDA_64BIT_ADDRESS EF_CUDA_SM86 EF_CUDA_VIRTUAL_SM(EF_CUDA_SM86)"
	.elftype	@"ET_EXEC"


//--------------------- .nv.info                  --------------------------
	.section	.nv.info,"",@"SHT_CUDA_INFO"
	.align	4


	//----- nvinfo : EIATTR_REGCOUNT
	.align		4
        /*0000*/ 	.byte	0x04, 0x2f
        /*0002*/ 	.short	(.L_1 - .L_0)
	.align		4
.L_0:
        /*0004*/ 	.word	index@(triton_mm)
        /*0008*/ 	.word	0x00000072


	//----- nvinfo : EIATTR_MIN_STACK_SIZE
	.align		4
.L_1:
        /*000c*/ 	.byte	0x04, 0x12
        /*000e*/ 	.short	(.L_3 - .L_2)
	.align		4
.L_2:
        /*0010*/ 	.word	index@(triton_mm)
        /*0014*/ 	.word	0x00000000


	//----- nvinfo : EIATTR_FRAME_SIZE
	.align		4
.L_3:
        /*0018*/ 	.byte	0x04, 0x11
        /*001a*/ 	.short	(.L_5 - .L_4)
	.align		4
.L_4:
        /*001c*/ 	.word	index@(triton_mm)
        /*0020*/ 	.word	0x00000000


	//----- nvinfo : EIATTR_MIN_STACK_SIZE
	.align		4
.L_5:
        /*0024*/ 	.byte	0x04, 0x12
        /*0026*/ 	.short	(.L_7 - .L_6)
	.align		4
.L_6:
        /*0028*/ 	.word	index@(triton_mm)
        /*002c*/ 	.word	0x00000000
.L_7:


//--------------------- .nv.info.triton_mm        --------------------------
	.section	.nv.info.triton_mm,"",@"SHT_CUDA_INFO"
	.sectionflags	@""
	.align	4


	//----- nvinfo : EIATTR_CUDA_API_VERSION
	.align		4
        /*0000*/ 	.byte	0x04, 0x37
        /*0002*/ 	.short	(.L_9 - .L_8)
.L_8:
        /*0004*/ 	.word	0x0000007c


	//----- nvinfo : EIATTR_SW2861232_WAR
	.align		4
.L_9:
        /*0008*/ 	.byte	0x01, 0x35
	.zero		2


	//----- nvinfo : EIATTR_PARAM_CBANK
	.align		4
        /*000c*/ 	.byte	0x04, 0x0a
        /*000e*/ 	.short	(.L_11 - .L_10)
	.align		4
.L_10:
        /*0010*/ 	.word	index@(.nv.constant0.triton_mm)
        /*0014*/ 	.short	0x0160
        /*0016*/ 	.short	0x0020


	//----- nvinfo : EIATTR_CBANK_PARAM_SIZE
	.align		4
.L_11:
        /*0018*/ 	.byte	0x03, 0x19
        /*001a*/ 	.short	0x0020


	//----- nvinfo : EIATTR_KPARAM_INFO
	.align		4
        /*001c*/ 	.byte	0x04, 0x17
        /*001e*/ 	.short	(.L_13 - .L_12)
.L_12:
        /*0020*/ 	.word	0x00000000
        /*0024*/ 	.short	0x0003
        /*0026*/ 	.short	0x0018
        /*0028*/ 	.byte	0x00, 0xf4, 0x21, 0x00


	//----- nvinfo : EIATTR_KPARAM_INFO
	.align		4
.L_13:
        /*002c*/ 	.byte	0x04, 0x17
        /*002e*/ 	.short	(.L_15 - .L_14)
.L_14:
        /*0030*/ 	.word	0x00000000
        /*0034*/ 	.short	0x0002
        /*0036*/ 	.short	0x0010
        /*0038*/ 	.byte	0x00, 0xf4, 0x21, 0x00


	//----- nvinfo : EIATTR_KPARAM_INFO
	.align		4
.L_15:
        /*003c*/ 	.byte	0x04, 0x17
        /*003e*/ 	.short	(.L_17 - .L_16)
.L_16:
        /*0040*/ 	.word	0x00000000
        /*0044*/ 	.short	0x0001
        /*0046*/ 	.short	0x0008
        /*0048*/ 	.byte	0x00, 0xf4, 0x21, 0x00


	//----- nvinfo : EIATTR_KPARAM_INFO
	.align		4
.L_17:
        /*004c*/ 	.byte	0x04, 0x17
        /*004e*/ 	.short	(.L_19 - .L_18)
.L_18:
        /*0050*/ 	.word	0x00000000
        /*0054*/ 	.short	0x0000
        /*0056*/ 	.short	0x0000
        /*0058*/ 	.byte	0x00, 0xf4, 0x21, 0x00


	//----- nvinfo : EIATTR_MAXREG_COUNT
	.align		4
.L_19:
        /*005c*/ 	.byte	0x03, 0x1b
        /*005e*/ 	.short	0x00ff


	//----- nvinfo : EIATTR_EXIT_INSTR_OFFSETS
	.align		4
        /*0060*/ 	.byte	0x04, 0x1c
        /*0062*/ 	.short	(.L_21 - .L_20)


	//   ....[0]....
.L_20:
        /*0064*/ 	.word	0x00001810


	//   ....[1]....
        /*0068*/ 	.word	0x00001860


	//----- nvinfo : EIATTR_REQNTID
	.align		4
.L_21:
        /*006c*/ 	.byte	0x04, 0x10
        /*006e*/ 	.short	(.L_23 - .L_22)
.L_22:
        /*0070*/ 	.word	0x00000080
        /*0074*/ 	.word	0x00000001
        /*0078*/ 	.word	0x00000001
.L_23:


//--------------------- .nv.callgraph             --------------------------
	.section	.nv.callgraph,"",@"SHT_CUDA_CALLGRAPH"
	.align	4
	.sectionentsize	8
	.align		4
        /*0000*/ 	.word	0x00000000
	.align		4
        /*0004*/ 	.word	0xffffffff
	.align		4
        /*0008*/ 	.word	0x00000000
	.align		4
        /*000c*/ 	.word	0xfffffffe
	.align		4
        /*0010*/ 	.word	0x00000000
	.align		4
        /*0014*/ 	.word	0xfffffffd
	.align		4
        /*0018*/ 	.word	0x00000000
	.align		4
        /*001c*/ 	.word	0xfffffffc


//--------------------- .nv.rel.action            --------------------------
	.section	.nv.rel.action,"",@"SHT_CUDA_RELOCINFO"
	.align	8
	.sectionentsize	8
        /*0000*/ 	.byte	0x73, 0x00, 0x00, 0x00, 0x00, 0x00, 0x00, 0x00, 0x00, 0x00, 0x00, 0x11, 0x25, 0x00, 0x05, 0x36


//--------------------- .nv.constant0.triton_mm   --------------------------
	.section	.nv.constant0.triton_mm,"a",@progbits
	.sectionflags	@""
	.align	4
.nv.constant0.triton_mm:
	.zero		384


//--------------------- .text.triton_mm           --------------------------
	.section	.text.triton_mm,"ax",@progbits
	.sectionflags	@"SHF_BARRIERS=1"
	.sectioninfo	@"SHI_REGISTERS=114"
	.align	128
        .global         triton_mm
        .type           triton_mm,@function
        .size           triton_mm,(.L_x_2 - triton_mm)
        .other          triton_mm,@"STO_CUDA_ENTRY STV_DEFAULT"
triton_mm:
.text.triton_mm:
[----:B------:R-:W-:Y:S02]  /*0000*/  IMAD.MOV.U32 R1, RZ, RZ, c[0x0][0x28] ;  /* 0x00000a00ff017624 */ /* 0x000fe400078e00ff */
[----:B------:R-:W1:Y:S01]  /*0010*/  S2R R9, SR_CTAID.X ;  /* 0x0000000000097919 */ /* 0x000e620000002500 */
[----:B------:R-:W-:Y:S01]  /*0020*/  IMAD.MOV.U32 R5, RZ, RZ, -0x8 ;  /* 0xfffffff8ff057424 */ /* 0x000fe200078e00ff */
[----:B------:R-:W-:Y:S01]  /*0030*/  ULDC.64 UR4, c[0x0][0x118] ;  /* 0x0000460000047ab9 */ /* 0x000fe20000000a00 */
[----:B------:R-:W-:Y:S01]  /*0040*/  IMAD.MOV.U32 R94, RZ, RZ, 0x1 ;  /* 0x00000001ff5e7424 */ /* 0x000fe200078e00ff */
[----:B------:R-:W2:Y:S01]  /*0050*/  S2R R86, SR_TID.X ;  /* 0x0000000000567919 */ /* 0x000ea20000002100 */
[----:B------:R-:W-:Y:S01]  /*0060*/  IMAD.MOV.U32 R95, RZ, RZ, -0x1 ;  /* 0xffffffffff5f7424 */ /* 0x000fe200078e00ff */
[----:B------:R-:W-:Y:S01]  /*0070*/  CS2R R90, SRZ ;  /* 0x00000000005a7805 */ /* 0x000fe2000001ff00 */
        /* <DEDUP_REMOVED lines=17> */
[C---:B-1----:R-:W-:Y:S01]  /*0190*/  IMAD.HI R0, R9.reuse, 0x2aaaaaab, RZ ;  /* 0x2aaaaaab09007827 */ /* 0x042fe200078e02ff */
[----:B------:R-:W-:Y:S01]  /*01a0*/  IABS R8, R9 ;  /* 0x0000000900087213 */ /* 0x000fe20000000000 */
[----:B------:R-:W-:Y:S01]  /*01b0*/  CS2R R30, SRZ ;  /* 0x00000000001e7805 */ /* 0x000fe2000001ff00 */
[----:B------:R-:W-:Y:S01]  /*01c0*/  ISETP.GE.AND P2, PT, R9, RZ, PT ;  /* 0x000000ff0900720c */ /* 0x000fe20003f46270 */
[----:B--2---:R-:W-:Y:S01]  /*01d0*/  IMAD.SHL.U32 R87, R86, 0x4, RZ ;  /* 0x0000000456577824 */ /* 0x004fe200078e00ff */
[----:B------:R-:W-:Y:S01]  /*01e0*/  SHF.R.U32.HI R3, RZ, 0x1f, R0 ;  /* 0x0000001fff037819 */ /* 0x000fe20000011600 */
[----:B------:R-:W-:Y:S01]  /*01f0*/  CS2R R20, SRZ ;  /* 0x0000000000147805 */ /* 0x000fe2000001ff00 */
[----:B------:R-:W-:Y:S01]  /*0200*/  SHF.R.U32.HI R85, RZ, 0x1, R86 ;  /* 0x00000001ff557819 */ /* 0x000fe20000011656 */
[----:B------:R-:W-:Y:S01]  /*0210*/  CS2R R22, SRZ ;  /* 0x0000000000167805 */ /* 0x000fe2000001ff00 */
[----:B------:R-:W-:Y:S01]  /*0220*/  LEA.HI.SX32 R0, R0, R3, 0x18 ;  /* 0x0000000300007211 */ /* 0x000fe200078fc2ff */
[----:B------:R-:W-:Y:S01]  /*0230*/  CS2R R32, SRZ ;  /* 0x0000000000207805 */ /* 0x000fe2000001ff00 */
[----:B------:R-:W-:Y:S01]  /*0240*/  SGXT.U32 R85, R85, 0x6 ;  /* 0x000000065555781a */ /* 0x000fe20000000000 */
[----:B------:R-:W-:Y:S01]  /*0250*/  CS2R R34, SRZ ;  /* 0x0000000000227805 */ /* 0x000fe2000001ff00 */
[----:B------:R-:W-:Y:S01]  /*0260*/  CS2R R18, SRZ ;  /* 0x0000000000127805 */ /* 0x000fe2000001ff00 */
[C---:B------:R-:W-:Y:S01]  /*0270*/  IMAD R2, R0.reuse, R5, 0x21 ;  /* 0x0000002100027424 */ /* 0x040fe200078e0205 */
[----:B------:R-:W-:Y:S01]  /*0280*/  CS2R R24, SRZ ;  /* 0x0000000000187805 */ /* 0x000fe2000001ff00 */
[----:B------:R-:W-:Y:S01]  /*0290*/  IMAD R7, R0, -0x600, R9 ;  /* 0xfffffa0000077824 */ /* 0x000fe200078e0209 */
[----:B------:R-:W-:-:S02]  /*02a0*/  CS2R R26, SRZ ;  /* 0x00000000001a7805 */ /* 0x000fc4000001ff00 */
[----:B------:R-:W-:-:S04]  /*02b0*/  IMNMX R4, R2, 0x8, PT ;  /* 0x0000000802047817 */ /* 0x000fc80003800200 */
[-C--:B------:R-:W-:Y:S02]  /*02c0*/  IABS R11, R4.reuse ;  /* 0x00000004000b7213 */ /* 0x080fe40000000000 */
[----:B------:R-:W-:Y:S02]  /*02d0*/  IABS R10, R4 ;  /* 0x00000004000a7213 */ /* 0x000fe40000000000 */
[----:B------:R-:W1:Y:S08]  /*02e0*/  I2F.RP R5, R11 ;  /* 0x0000000b00057306 */ /* 0x000e700000209400 */
[----:B-1----:R-:W1:Y:S02]  /*02f0*/  MUFU.RCP R5, R5 ;  /* 0x0000000500057308 */ /* 0x002e640000001000 */
[----:B-1----:R-:W-:-:S06]  /*0300*/  IADD3 R2, R5, 0xffffffe, RZ ;  /* 0x0ffffffe05027810 */ /* 0x002fcc0007ffe0ff */
[----:B------:R1:W2:Y:S02]  /*0310*/  F2I.FTZ.U32.TRUNC.NTZ R3, R2 ;  /* 0x0000000200037305 */ /* 0x0002a4000021f000 */
[----:B-1----:R-:W-:Y:S02]  /*0320*/  IMAD.MOV.U32 R2, RZ, RZ, RZ ;  /* 0x000000ffff027224 */ /* 0x002fe400078e00ff */
[----:B--2---:R-:W-:-:S04]  /*0330*/  IMAD.MOV R6, RZ, RZ, -R3 ;  /* 0x000000ffff067224 */ /* 0x004fc800078e0a03 */
[----:B------:R-:W-:Y:S02]  /*0340*/  IMAD R13, R6, R11, RZ ;  /* 0x0000000b060d7224 */ /* 0x000fe400078e02ff */
[----:B------:R-:W-:Y:S01]  /*0350*/  IMAD.MOV.U32 R6, RZ, RZ, R8 ;  /* 0x000000ffff067224 */ /* 0x000fe200078e0008 */
[----:B------:R-:W-:Y:S01]  /*0360*/  IABS R8, R7 ;  /* 0x0000000700087213 */ /* 0x000fe20000000000 */
[----:B------:R-:W-:Y:S01]  /*0370*/  IMAD.HI.U32 R3, R3, R13, R2 ;  /* 0x0000000d03037227 */ /* 0x000fe200078e0002 */
[----:B------:R-:W-:-:S03]  /*0380*/  LOP3.LUT R7, R7, R4, RZ, 0x3c, !PT ;  /* 0x0000000407077212 */ /* 0x000fc600078e3cff */
[----:B------:R-:W-:Y:S01]  /*0390*/  IMAD.MOV R13, RZ, RZ, -R10 ;  /* 0x000000ffff0d7224 */ /* 0x000fe200078e0a0a */
[----:B------:R-:W-:Y:S01]  /*03a0*/  ISETP.GE.AND P4, PT, R7, RZ, PT ;  /* 0x000000ff0700720c */ /* 0x000fe20003f86270 */
[----:B------:R-:W-:-:S04]  /*03b0*/  IMAD.HI.U32 R5, R3, R8, RZ ;  /* 0x0000000803057227 */ /* 0x000fc800078e00ff */
[----:B------:R-:W-:-:S04]  /*03c0*/  IMAD.HI.U32 R2, R3, R6, RZ ;  /* 0x0000000603027227 */ /* 0x000fc800078e00ff */
[-C--:B------:R-:W-:Y:S02]  /*03d0*/  IMAD R3, R5, R13.reuse, R8 ;  /* 0x0000000d05037224 */ /* 0x080fe400078e0208 */
[----:B------:R-:W-:-:S03]  /*03e0*/  IMAD R2, R2, R13, R6 ;  /* 0x0000000d02027224 */ /* 0x000fc600078e0206 */
[C---:B------:R-:W-:Y:S02]  /*03f0*/  ISETP.GT.U32.AND P3, PT, R11.reuse, R3, PT ;  /* 0x000000030b00720c */ /* 0x040fe40003f64070 */
[----:B------:R-:W-:-:S11]  /*0400*/  ISETP.GT.U32.AND P0, PT, R11, R2, PT ;  /* 0x000000020b00720c */ /* 0x000fd60003f04070 */
[--C-:B------:R-:W-:Y:S01]  /*0410*/  @!P3 IMAD.IADD R3, R3, 0x1, -R11.reuse ;  /* 0x000000010303b824 */ /* 0x100fe200078e0a0b */
[----:B------:R-:W-:Y:S01]  /*0420*/  @!P3 IADD3 R5, R5, 0x1, RZ ;  /* 0x000000010505b810 */ /* 0x000fe20007ffe0ff */
[----:B------:R-:W-:-:S03]  /*0430*/  @!P0 IMAD.IADD R2, R2, 0x1, -R11 ;  /* 0x0000000102028824 */ /* 0x000fc600078e0a0b */
[----:B------:R-:W-:Y:S02]  /*0440*/  ISETP.GE.U32.AND P0, PT, R3, R11, PT ;  /* 0x0000000b0300720c */ /* 0x000fe40003f06070 */
[----:B------:R-:W-:Y:S02]  /*0450*/  ISETP.GT.U32.AND P1, PT, R11, R2, PT ;  /* 0x000000020b00720c */ /* 0x000fe40003f24070 */
[----:B------:R-:W-:-:S09]  /*0460*/  LOP3.LUT R3, RZ, R4, RZ, 0x33, !PT ;  /* 0x00000004ff037212 */ /* 0x000fd200078e33ff */
[----:B------:R-:W-:Y:S02]  /*0470*/  @P0 IADD3 R5, R5, 0x1, RZ ;  /* 0x0000000105050810 */ /* 0x000fe40007ffe0ff */
[----:B------:R-:W-:Y:S01]  /*0480*/  @!P1 IMAD.IADD R2, R2, 0x1, -R11 ;  /* 0x0000000102029824 */ /* 0x000fe200078e0a0b */
[----:B------:R-:W-:Y:S02]  /*0490*/  ISETP.NE.AND P0, PT, R4, RZ, PT ;  /* 0x000000ff0400720c */ /* 0x000fe40003f05270 */
[----:B------:R-:W-:Y:S02]  /*04a0*/  IMAD.MOV.U32 R4, RZ, RZ, R5 ;  /* 0x000000ffff047224 */ /* 0x000fe400078e0005 */
[----:B------:R-:W-:Y:S02]  /*04b0*/  @!P2 IMAD.MOV R2, RZ, RZ, -R2 ;  /* 0x000000ffff02a224 */ /* 0x000fe400078e0a02 */
[----:B------:R-:W-:-:S03]  /*04c0*/  @!P4 IMAD.MOV R4, RZ, RZ, -R4 ;  /* 0x000000ffff04c224 */ /* 0x000fc600078e0a04 */
[C---:B------:R-:W-:Y:S02]  /*04d0*/  SEL R5, R3.reuse, R2, !P0 ;  /* 0x0000000203057207 */ /* 0x040fe40004000000 */
[----:B------:R-:W-:Y:S01]  /*04e0*/  SEL R84, R3, R4, !P0 ;  /* 0x0000000403547207 */ /* 0x000fe20004000000 */
[C---:B------:R-:W-:Y:S01]  /*04f0*/  IMAD.SHL.U32 R3, R86.reuse, 0x10, RZ ;  /* 0x0000001056037824 */ /* 0x040fe200078e00ff */
[----:B------:R-:W-:Y:S01]  /*0500*/  LOP3.LUT R4, R86, 0x8, RZ, 0xc0, !PT ;  /* 0x0000000856047812 */ /* 0x000fe200078ec0ff */
[----:B------:R-:W-:Y:S02]  /*0510*/  IMAD R0, R0, 0x8, R5 ;  /* 0x0000000800007824 */ /* 0x000fe400078e0205 */
[----:B------:R-:W-:Y:S02]  /*0520*/  IMAD.SHL.U32 R84, R84, 0x40, RZ ;  /* 0x0000004054547824 */ /* 0x000fe400078e00ff */
[----:B------:R-:W-:Y:S02]  /*0530*/  IMAD.SHL.U32 R0, R0, 0x80, RZ ;  /* 0x0000008000007824 */ /* 0x000fe400078e00ff */
[----:B------:R-:W-:Y:S01]  /*0540*/  IMAD.SHL.U32 R14, R4, 0x2, RZ ;  /* 0x00000002040e7824 */ /* 0x000fe200078e00ff */
[----:B------:R-:W-:-:S02]  /*0550*/  LOP3.LUT R7, R84, R85, RZ, 0xfc, !PT ;  /* 0x0000005554077212 */ /* 0x000fc400078efcff */
[C---:B------:R-:W-:Y:S02]  /*0560*/  LOP3.LUT R6, R0.reuse, 0x40, R85, 0xfe, !PT ;  /* 0x0000004000067812 */ /* 0x040fe400078efe55 */
[----:B------:R-:W-:Y:S01]  /*0570*/  LOP3.LUT R5, R0, R85, RZ, 0xfc, !PT ;  /* 0x0000005500057212 */ /* 0x000fe200078efcff */
[----:B------:R-:W-:Y:S01]  /*0580*/  IMAD.HI R8, R7, 0x2aaaaaab, RZ ;  /* 0x2aaaaaab07087827 */ /* 0x000fe200078e02ff */
[C---:B------:R-:W-:Y:S02]  /*0590*/  LOP3.LUT R16, R14.reuse, 0x10, R3, 0x78, !PT ;  /* 0x000000100e107812 */ /* 0x040fe400078e7803 */
[----:B------:R-:W-:Y:S01]  /*05a0*/  LOP3.LUT R89, R14, 0x10, R87, 0x78, !PT ;  /* 0x000000100e597812 */ /* 0x000fe200078e7857 */
[----:B------:R-:W-:Y:S01]  /*05b0*/  IMAD.HI R10, R6, 0x7f807f81, RZ ;  /* 0x7f807f81060a7827 */ /* 0x000fe200078e02ff */
[----:B------:R-:W-:Y:S01]  /*05c0*/  SHF.R.U32.HI R13, RZ, 0x1f, R8 ;  /* 0x0000001fff0d7819 */ /* 0x000fe20000011608 */
[----:B------:R-:W-:Y:S02]  /*05d0*/  CS2R R14, SRZ ;  /* 0x00000000000e7805 */ /* 0x000fe4000001ff00 */
[----:B------:R-:W-:Y:S01]  /*05e0*/  IMAD.HI R2, R5, 0x7f807f81, RZ ;  /* 0x7f807f8105027827 */ /* 0x000fe200078e02ff */
[----:B------:R-:W-:-:S02]  /*05f0*/  SHF.R.U32.HI R11, RZ, 0x1f, R10 ;  /* 0x0000001fff0b7819 */ /* 0x000fc4000001160a */
[----:B------:R-:W-:Y:S01]  /*0600*/  LEA.HI R12, R8, R13, RZ, 0x15 ;  /* 0x0000000d080c7211 */ /* 0x000fe200078fa8ff */
[----:B------:R-:W-:Y:S01]  /*0610*/  IMAD R85, R85, 0x20, R16 ;  /* 0x0000002055557824 */ /* 0x000fe200078e0210 */
[----:B------:R-:W-:Y:S01]  /*0620*/  SHF.R.U32.HI R9, RZ, 0x1f, R2 ;  /* 0x0000001fff097819 */ /* 0x000fe20000011602 */
[----:B------:R-:W-:Y:S01]  /*0630*/  CS2R R16, SRZ ;  /* 0x0000000000107805 */ /* 0x000fe2000001ff00 */
[----:B------:R-:W-:Y:S01]  /*0640*/  LEA.HI.SX32 R11, R10, R11, 0x15 ;  /* 0x0000000b0a0b7211 */ /* 0x000fe200078faaff */
[----:B------:R-:W-:Y:S01]  /*0650*/  IMAD R12, R12, -0x3000, R7 ;  /* 0xffffd0000c0c7824 */ /* 0x000fe200078e0207 */
[----:B------:R-:W-:Y:S02]  /*0660*/  LEA.HI.SX32 R8, R2, R9, 0x15 ;  /* 0x0000000902087211 */ /* 0x000fe400078faaff */
[----:B------:R-:W-:Y:S01]  /*0670*/  SHF.R.U32.HI R2, RZ, 0x2, R86 ;  /* 0x00000002ff027819 */ /* 0x000fe20000011656 */
[----:B------:R-:W-:Y:S02]  /*0680*/  IMAD R11, R11, -0x1010, R6 ;  /* 0xffffeff00b0b7824 */ /* 0x000fe400078e0206 */
[----:B------:R-:W-:Y:S01]  /*0690*/  IMAD R8, R8, -0x1010, R5 ;  /* 0xffffeff008087824 */ /* 0x000fe200078e0205 */
[C---:B------:R-:W-:Y:S01]  /*06a0*/  LOP3.LUT R6, R2.reuse, 0x10, RZ, 0xc0, !PT ;  /* 0x0000001002067812 */ /* 0x040fe200078ec0ff */
[----:B------:R-:W-:Y:S01]  /*06b0*/  IMAD R70, R11, 0xc00, RZ ;  /* 0x00000c000b467824 */ /* 0x000fe200078e02ff */
[----:B------:R-:W-:Y:S01]  /*06c0*/  LOP3.LUT R9, R2, 0x8, RZ, 0xc0, !PT ;  /* 0x0000000802097812 */ /* 0x000fe200078ec0ff */
[----:B------:R-:W-:Y:S01]  /*06d0*/  IMAD R8, R8, 0xc00, RZ ;  /* 0x00000c0008087824 */ /* 0x000fe200078e02ff */
[--C-:B------:R-:W-:Y:S01]  /*06e0*/  LOP3.LUT R5, R4, 0x7, R86.reuse, 0xf8, !PT ;  /* 0x0000000704057812 */ /* 0x100fe200078ef856 */
[----:B------:R-:W-:Y:S01]  /*06f0*/  IMAD R12, R12, 0xc00, RZ ;  /* 0x00000c000c0c7824 */ /* 0x000fe200078e02ff */
[--C-:B------:R-:W-:Y:S01]  /*0700*/  LOP3.LUT R7, R6, 0xf, R86.reuse, 0xf8, !PT ;  /* 0x0000000f06077812 */ /* 0x100fe200078ef856 */
[----:B------:R-:W-:Y:S01]  /*0710*/  CS2R R10, SRZ ;  /* 0x00000000000a7805 */ /* 0x000fe2000001ff00 */
[----:B------:R-:W-:-:S02]  /*0720*/  LOP3.LUT R4, R9, 0x7, R86, 0xf8, !PT ;  /* 0x0000000709047812 */ /* 0x000fc400078ef856 */
[----:B------:R-:W-:Y:S02]  /*0730*/  LOP3.LUT R86, R87, 0x10, R86, 0x48, !PT ;  /* 0x0000001057567812 */ /* 0x000fe400078e4856 */
[----:B------:R-:W-:Y:S01]  /*0740*/  LOP3.LUT R5, R5, 0x10, R2, 0xf8, !PT ;  /* 0x0000001005057812 */ /* 0x000fe200078ef802 */
[----:B------:R-:W-:Y:S01]  /*0750*/  IMAD R89, R4, 0x20, R89 ;  /* 0x0000002004597824 */ /* 0x000fe200078e0259 */
[--C-:B------:R-:W-:Y:S01]  /*0760*/  LOP3.LUT R6, R8, 0x10, R3.reuse, 0xf8, !PT ;  /* 0x0000001008067812 */ /* 0x100fe200078ef803 */
[--C-:B------:R-:W-:Y:S01]  /*0770*/  IMAD R88, R7, 0x20, R86.reuse ;  /* 0x0000002007587824 */ /* 0x100fe200078e0256 */
[--C-:B------:R-:W-:Y:S01]  /*0780*/  LOP3.LUT R7, R12, 0x10, R3.reuse, 0xf8, !PT ;  /* 0x000000100c077812 */ /* 0x100fe200078ef803 */
[----:B------:R-:W-:Y:S01]  /*0790*/  IMAD R86, R5, 0x20, R86 ;  /* 0x0000002005567824 */ /* 0x000fe200078e0256 */
[----:B------:R-:W-:Y:S02]  /*07a0*/  LOP3.LUT R5, R70, 0x10, R3, 0xf8, !PT ;  /* 0x0000001046057812 */ /* 0x000fe400078ef803 */
[----:B------:R-:W-:-:S02]  /*07b0*/  IADD3 R106, P0, R6, c[0x0][0x160], RZ ;  /* 0x00005800066a7a10 */ /* 0x000fc40007f1e0ff */
[----:B------:R-:W-:Y:S02]  /*07c0*/  IADD3 R104, P1, R5, c[0x0][0x160], RZ ;  /* 0x0000580005687a10 */ /* 0x000fe40007f3e0ff */
[----:B------:R-:W-:Y:S01]  /*07d0*/  IADD3 R98, P2, R7, c[0x0][0x168], RZ ;  /* 0x00005a0007627a10 */ /* 0x000fe20007f5e0ff */
[----:B------:R-:W-:Y:S01]  /*07e0*/  IMAD.MOV.U32 R68, RZ, RZ, R106 ;  /* 0x000000ffff447224 */ /* 0x000fe200078e006a */
[----:B------:R-:W-:Y:S02]  /*07f0*/  LEA.HI.X.SX32 R107, R6, c[0x0][0x164], 0x1, P0 ;  /* 0x00005900066b7a11 */ /* 0x000fe400000f0eff */
[----:B------:R-:W-:Y:S01]  /*0800*/  LEA.HI.X.SX32 R105, R5, c[0x0][0x164], 0x1, P1 ;  /* 0x0000590005697a11 */ /* 0x000fe200008f0eff */
[----:B------:R-:W-:Y:S01]  /*0810*/  IMAD.MOV.U32 R72, RZ, RZ, R98 ;  /* 0x000000ffff487224 */ /* 0x000fe200078e0062 */
[----:B------:R-:W-:Y:S01]  /*0820*/  LEA.HI.X.SX32 R99, R7, c[0x0][0x16c], 0x1, P2 ;  /* 0x00005b0007637a11 */ /* 0x000fe200010f0eff */
[----:B------:R1:W-:Y:S01]  /*0830*/  LDGSTS.E.BYPASS.128 [R85], [R106.64] ;  /* 0x000000006a557fae */ /* 0x0003e2000b901c44 */
[----:B------:R-:W-:Y:S01]  /*0840*/  LEA.HI.X.SX32 R69, R8, c[0x0][0x164], 0x1, P0 ;  /* 0x0000590008457a11 */ /* 0x000fe200000f0eff */
[----:B------:R-:W-:Y:S01]  /*0850*/  CS2R R4, SRZ ;  /* 0x0000000000047805 */ /* 0x000fe2000001ff00 */
[----:B------:R-:W-:Y:S01]  /*0860*/  LEA.HI.X.SX32 R71, R70, c[0x0][0x164], 0x1, P1 ;  /* 0x0000590046477a11 */ /* 0x000fe200008f0eff */
[----:B------:R2:W-:Y:S01]  /*0870*/  LDGSTS.E.BYPASS.128 [R85+0x800], [R104.64] ;  /* 0x0080000068557fae */ /* 0x0005e2000b901c44 */
[----:B------:R-:W-:Y:S01]  /*0880*/  IMAD.MOV.U32 R70, RZ, RZ, R104 ;  /* 0x000000ffff467224 */ /* 0x000fe200078e0068 */
[----:B------:R-:W-:Y:S01]  /*0890*/  LEA.HI.X.SX32 R73, R12, c[0x0][0x16c], 0x1, P2 ;  /* 0x00005b000c497a11 */ /* 0x000fe200010f0eff */
[----:B------:R-:W-:Y:S01]  /*08a0*/  CS2R R6, SRZ ;  /* 0x0000000000067805 */ /* 0x000fe2000001ff00 */
[----:B------:R-:W0:Y:S01]  /*08b0*/  LDGDEPBAR ;  /* 0x00000000000079af */ /* 0x000e220000000000 */
[----:B------:R-:W-:Y:S01]  /*08c0*/  CS2R R12, SRZ ;  /* 0x00000000000c7805 */ /* 0x000fe2000001ff00 */
[----:B------:R-:W-:-:S02]  /*08d0*/  CS2R R8, SRZ ;  /* 0x0000000000087805 */ /* 0x000fc4000001ff00 */
[----:B------:R3:W-:Y:S01]  /*08e0*/  LDGSTS.E.BYPASS.128 [R85+0x2000], [R98.64] ;  /* 0x0200000062557fae */ /* 0x0007e2000b901c44 */
[----:B-1----:R-:W-:-:S03]  /*08f0*/  IADD3 R106, P2, R106, 0x40, RZ ;  /* 0x000000406a6a7810 */ /* 0x002fc60007f5e0ff */
[----:B------:R-:W0:Y:S04]  /*0900*/  LDGDEPBAR ;  /* 0x00000000000079af */ /* 0x000e280000000000 */
[----:B------:R-:W-:Y:S01]  /*0910*/  BAR.SYNC.DEFER_BLOCKING 0x0 ;  /* 0x0000000000007b1d */ /* 0x000fe20000010000 */
[----:B--2---:R-:W-:Y:S01]  /*0920*/  IADD3 R104, P1, R104, 0x40, RZ ;  /* 0x0000004068687810 */ /* 0x004fe20007f3e0ff */
[----:B------:R-:W-:Y:S01]  /*0930*/  IMAD.X R107, RZ, RZ, R69, P2 ;  /* 0x000000ffff6b7224 */ /* 0x000fe200010e0645 */
[----:B---3--:R-:W-:-:S03]  /*0940*/  IADD3 R98, P0, R98, 0x40, RZ ;  /* 0x0000004062627810 */ /* 0x008fc60007f1e0ff */
[----:B------:R-:W-:Y:S02]  /*0950*/  IMAD.X R109, RZ, RZ, R71, P1 ;  /* 0x000000ffff6d7224 */ /* 0x000fe400008e0647 */
[----:B------:R-:W-:Y:S01]  /*0960*/  IMAD.X R111, RZ, RZ, R73, P0 ;  /* 0x000000ffff6f7224 */ /* 0x000fe200000e0649 */
[----:B------:R-:W-:Y:S01]  /*0970*/  @!PT LDS RZ, [RZ] ;  /* 0x00000000fffff984 */ /* 0x000fe20000000800 */
[----:B------:R-:W-:Y:S01]  /*0980*/  @!PT LDS RZ, [RZ] ;  /* 0x00000000fffff984 */ /* 0x000fe20000000800 */
[----:B------:R-:W-:Y:S01]  /*0990*/  @!PT LDS RZ, [RZ] ;  /* 0x00000000fffff984 */ /* 0x000fe20000000800 */
[----:B------:R1:W-:Y:S04]  /*09a0*/  LDGSTS.E.BYPASS.128 [R85+0x1000], [R68.64+0x20] ;  /* 0x0100002044557fae */ /* 0x0003e8000b901c44 */
[----:B------:R1:W-:Y:S04]  /*09b0*/  LDGSTS.E.BYPASS.128 [R85+0x1800], [R70.64+0x20] ;  /* 0x0180002046557fae */ /* 0x0003e8000b901c44 */
[----:B------:R-:W0:Y:S04]  /*09c0*/  LDGDEPBAR ;  /* 0x00000000000079af */ /* 0x000e280000000000 */
[----:B------:R1:W-:Y:S04]  /*09d0*/  LDGSTS.E.BYPASS.128 [R85+0x2800], [R72.64+0x20] ;  /* 0x0280002048557fae */ /* 0x0003e8000b901c44 */
[----:B------:R-:W0:Y:S02]  /*09e0*/  LDGDEPBAR ;  /* 0x00000000000079af */ /* 0x000e240000000000 */
.L_x_0:
[----:B------:R-:W-:-:S04]  /*09f0*/  DEPBAR.LE SB0, 0x2 ;  /* 0x000080800000791a */ /* 0x000fc80000000000 */
[----:B------:R-:W-:Y:S02]  /*0a00*/  IADD3 R95, R95, 0x1, RZ ;  /* 0x000000015f5f7810 */ /* 0x000fe40007ffe0ff */
[----:B------:R-:W-:Y:S01]  /*0a10*/  IADD3 R94, R94, 0x1, RZ ;  /* 0x000000015e5e7810 */ /* 0x000fe20007ffe0ff */
[----:B------:R-:W-:Y:S01]  /*0a20*/  BAR.SYNC.DEFER_BLOCKING 0x0 ;  /* 0x0000000000007b1d */ /* 0x000fe20000010000 */
[C---:B------:R-:W-:Y:S02]  /*0a30*/  ISETP.GE.AND P0, PT, R95.reuse, 0x2, PT ;  /* 0x000000025f00780c */ /* 0x040fe40003f06270 */
[----:B------:R-:W-:Y:S02]  /*0a40*/  ISETP.GE.AND P1, PT, R94, 0x2, PT ;  /* 0x000000025e00780c */ /* 0x000fe40003f26270 */
[----:B------:R-:W-:Y:S02]  /*0a50*/  SEL R95, R95, RZ, !P0 ;  /* 0x000000ff5f5f7207 */ /* 0x000fe40004000000 */
[----:B------:R-:W-:-:S02]  /*0a60*/  ISETP.GE.U32.AND P0, PT, R91, 0x5e, PT ;  /* 0x0000005e5b00780c */ /* 0x000fc40003f06070 */
[----:B------:R-:W-:Y:S01]  /*0a70*/  SEL R94, R94, RZ, !P1 ;  /* 0x000000ff5e5e7207 */ /* 0x000fe20004800000 */
[C---:B------:R-:W-:Y:S01]  /*0a80*/  IMAD R99, R95.reuse, 0x1000, R88 ;  /* 0x000010005f637824 */ /* 0x040fe200078e0258 */
[----:B------:R-:W-:Y:S01]  /*0a90*/  ISETP.GE.U32.AND.EX P0, PT, R90, RZ, PT, P0 ;  /* 0x000000ff5a00720c */ /* 0x000fe20003f06100 */
[C---:B------:R-:W-:Y:S02]  /*0aa0*/  IMAD R105, R95.reuse, 0x800, R89 ;  /* 0x000008005f697824 */ /* 0x040fe400078e0259 */
[----:B-1----:R-:W-:-:S03]  /*0ab0*/  IMAD R72, R95, 0x1000, R86 ;  /* 0x000010005f487824 */ /* 0x002fc600078e0256 */
[----:B------:R-:W-:Y:S04]  /*0ac0*/  LDSM.16.M88.2 R100, [R105+0x2000] ;  /* 0x002000006964783b */ /* 0x000fe80000000100 */
[----:B------:R-:W1:Y:S04]  /*0ad0*/  LDSM.16.M88.4 R68, [R99] ;  /* 0x000000006344783b */ /* 0x000e680000000200 */
[----:B------:R-:W2:Y:S04]  /*0ae0*/  LDSM.16.M88.2 R102, [R105+0x2200] ;  /* 0x002200006966783b */ /* 0x000ea80000000100 */
[----:B------:R-:W3:Y:S04]  /*0af0*/  LDSM.16.M88.2 R92, [R105+0x2400] ;  /* 0x00240000695c783b */ /* 0x000ee80000000100 */
[----:B------:R-:W4:Y:S04]  /*0b00*/  LDSM.16.M88.2 R96, [R105+0x2600] ;  /* 0x002600006960783b */ /* 0x000f280000000100 */
[----:B------:R-:W3:Y:S04]  /*0b10*/  LDSM.16.M88.4 R72, [R72+0x400] ;  /* 0x000400004848783b */ /* 0x000ee80000000200 */
[----:B------:R-:W4:Y:S04]  /*0b20*/  LDSM.16.M88.4 R76, [R99+0x800] ;  /* 0x00080000634c783b */ /* 0x000f280000000200 */
[----:B------:R-:W4:Y:S01]  /*0b30*/  LDSM.16.M88.4 R80, [R99+0xc00] ;  /* 0x000c00006350783b */ /* 0x000f220000000200 */
[C---:B-1----:R-:W-:Y:S08]  /*0b40*/  IMMA.16832.S8.S8.SAT R52, R68.reuse.ROW, R100.COL, R52 ;  /* 0x0000006444347237 */ /* 0x042ff00000445c34 */
[C---:B--2---:R-:W-:Y:S08]  /*0b50*/  IMMA.16832.S8.S8.SAT R56, R68.reuse.ROW, R102.COL, R56 ;  /* 0x0000006644387237 */ /* 0x044ff00000445c38 */
[C---:B---3--:R-:W-:Y:S08]  /*0b60*/  IMMA.16832.S8.S8.SAT R60, R68.reuse.ROW, R92.COL, R60 ;  /* 0x0000005c443c7237 */ /* 0x048ff00000445c3c */
[----:B----4-:R-:W-:Y:S07]  /*0b70*/  IMMA.16832.S8.S8.SAT R64, R68.ROW, R96.COL, R64 ;  /* 0x0000006044407237 */ /* 0x010fee0000445c40 */
[----:B------:R-:W-:Y:S01]  /*0b80*/  IMAD R71, R94, 0x1000, R85 ;  /* 0x000010005e477824 */ /* 0x000fe200078e0255 */
[----:B------:R-:W-:Y:S01]  /*0b90*/  BAR.SYNC.DEFER_BLOCKING 0x0 ;  /* 0x0000000000007b1d */ /* 0x000fe20000010000 */
[----:B------:R-:W-:Y:S01]  /*0ba0*/  IMAD.MOV.U32 R68, RZ, RZ, R104 ;  /* 0x000000ffff447224 */ /* 0x000fe200078e0068 */
[----:B------:R-:W-:Y:S01]  /*0bb0*/  IMMA.16832.S8.S8.SAT R36, R72.ROW, R100.COL, R36 ;  /* 0x0000006448247237 */ /* 0x000fe20000445c24 */
[----:B------:R-:W-:Y:S01]  /*0bc0*/  IMAD.MOV.U32 R69, RZ, RZ, R109 ;  /* 0x000000ffff457224 */ /* 0x000fe200078e006d */
[----:B------:R-:W-:-:S05]  /*0bd0*/  IADD3 R104, P2, R104, 0x20, RZ ;  /* 0x0000002068687810 */ /* 0x000fca0007f5e0ff */
[----:B------:R-:W-:Y:S01]  /*0be0*/  IMAD.X R109, RZ, RZ, R109, P2 ;  /* 0x000000ffff6d7224 */ /* 0x000fe200010e066d */
[C---:B------:R-:W-:Y:S08]  /*0bf0*/  IMMA.16832.S8.S8.SAT R40, R72.reuse.ROW, R102.COL, R40 ;  /* 0x0000006648287237 */ /* 0x040ff00000445c28 */
[C---:B------:R-:W-:Y:S01]  /*0c00*/  IMMA.16832.S8.S8.SAT R44, R72.reuse.ROW, R92.COL, R44 ;  /* 0x0000005c482c7237 */ /* 0x040fe20000445c2c */
[----:B------:R-:W-:Y:S01]  /*0c10*/  @!PT LDS RZ, [RZ] ;  /* 0x00000000fffff984 */ /* 0x000fe20000000800 */
[----:B------:R-:W-:Y:S01]  /*0c20*/  @!PT LDS RZ, [RZ] ;  /* 0x00000000fffff984 */ /* 0x000fe20000000800 */
[----:B------:R-:W-:Y:S01]  /*0c30*/  @!PT LDS RZ, [RZ] ;  /* 0x00000000fffff984 */ /* 0x000fe20000000800 */
[----:B------:R1:W-:Y:S07]  /*0c40*/  LDGSTS.E.BYPASS.128 [R71], [R106.64], !P0 ;  /* 0x000000006a477fae */ /* 0x0003ee000c101c44 */
[----:B------:R-:W-:Y:S01]  /*0c50*/  IMMA.16832.S8.S8.SAT R48, R72.ROW, R96.COL, R48 ;  /* 0x0000006048307237 */ /* 0x000fe20000445c30 */
[----:B------:R2:W-:Y:S04]  /*0c60*/  LDGSTS.E.BYPASS.128 [R71+0x800], [R68.64], !P0 ;  /* 0x0080000044477fae */ /* 0x0005e8000c101c44 */
[----:B------:R-:W0:Y:S02]  /*0c70*/  LDGDEPBAR ;  /* 0x00000000000079af */ /* 0x000e240000000000 */
[----:B------:R-:W-:Y:S01]  /*0c80*/  IMAD R73, R94, 0x800, R85 ;  /* 0x000008005e497824 */ /* 0x000fe200078e0255 */
[----:B------:R-:W-:Y:S01]  /*0c90*/  IMMA.16832.S8.S8.SAT R28, R76.ROW, R100.COL, R28 ;  /* 0x000000644c1c7237 */ /* 0x000fe20000445c1c */
[----:B-1----:R-:W-:Y:S01]  /*0ca0*/  IADD3 R106, P3, R106, 0x20, RZ ;  /* 0x000000206a6a7810 */ /* 0x002fe20007f7e0ff */
[----:B--2---:R-:W-:Y:S01]  /*0cb0*/  IMAD.MOV.U32 R68, RZ, RZ, R98 ;  /* 0x000000ffff447224 */ /* 0x004fe200078e0062 */
[----:B------:R-:W-:Y:S01]  /*0cc0*/  IADD3 R98, P1, R98, 0x20, RZ ;  /* 0x0000002062627810 */ /* 0x000fe20007f3e0ff */
[----:B------:R-:W-:-:S04]  /*0cd0*/  IMAD.MOV.U32 R69, RZ, RZ, R111 ;  /* 0x000000ffff457224 */ /* 0x000fc800078e006f */
[----:B------:R-:W-:Y:S01]  /*0ce0*/  IMMA.16832.S8.S8.SAT R4, R76.ROW, R102.COL, R4 ;  /* 0x000000664c047237 */ /* 0x000fe20000445c04 */
[----:B------:R-:W-:Y:S02]  /*0cf0*/  IMAD.X R107, RZ, RZ, R107, P3 ;  /* 0x000000ffff6b7224 */ /* 0x000fe400018e066b */
[----:B------:R-:W-:Y:S01]  /*0d00*/  IMAD.X R111, RZ, RZ, R111, P1 ;  /* 0x000000ffff6f7224 */ /* 0x000fe200008e066f */
[----:B------:R1:W-:Y:S01]  /*0d10*/  LDGSTS.E.BYPASS.128 [R73+0x2000], [R68.64], !P0 ;  /* 0x0200000044497fae */ /* 0x0003e2000c101c44 */
[----:B------:R-:W-:-:S03]  /*0d20*/  IADD3 R91, P0, R91, 0x1, RZ ;  /* 0x000000015b5b7810 */ /* 0x000fc60007f1e0ff */
[----:B------:R-:W-:Y:S01]  /*0d30*/  IMMA.16832.S8.S8.SAT R20, R76.ROW, R92.COL, R20 ;  /* 0x0000005c4c147237 */ /* 0x000fe20000445c14 */
[----:B------:R-:W0:Y:S01]  /*0d40*/  LDGDEPBAR ;  /* 0x00000000000079af */ /* 0x000e220000000000 */
[----:B------:R-:W-:Y:S01]  /*0d50*/  IMAD.X R90, RZ, RZ, R90, P0 ;  /* 0x000000ffff5a7224 */ /* 0x000fe200000e065a */
[----:B------:R-:W-:-:S04]  /*0d60*/  ISETP.NE.U32.AND P0, PT, R91, 0x60, PT ;  /* 0x000000605b00780c */ /* 0x000fc80003f05070 */
[----:B------:R-:W-:Y:S01]  /*0d70*/  ISETP.NE.AND.EX P0, PT, R90, RZ, PT, P0 ;  /* 0x000000ff5a00720c */ /* 0x000fe20003f05300 */
[----:B------:R-:W-:Y:S08]  /*0d80*/  IMMA.16832.S8.S8.SAT R32, R76.ROW, R96.COL, R32 ;  /* 0x000000604c207237 */ /* 0x000ff00000445c20 */
[C---:B------:R-:W-:Y:S08]  /*0d90*/  IMMA.16832.S8.S8.SAT R12, R80.reuse.ROW, R100.COL, R12 ;  /* 0x00000064500c7237 */ /* 0x040ff00000445c0c */
[C---:B------:R-:W-:Y:S08]  /*0da0*/  IMMA.16832.S8.S8.SAT R8, R80.reuse.ROW, R102.COL, R8 ;  /* 0x0000006650087237 */ /* 0x040ff00000445c08 */
[C---:B------:R-:W-:Y:S08]  /*0db0*/  IMMA.16832.S8.S8.SAT R16, R80.reuse.ROW, R92.COL, R16 ;  /* 0x0000005c50107237 */ /* 0x040ff00000445c10 */
[----:B------:R-:W-:Y:S01]  /*0dc0*/  IMMA.16832.S8.S8.SAT R24, R80.ROW, R96.COL, R24 ;  /* 0x0000006050187237 */ /* 0x000fe20000445c18 */
[----:B-1----:R-:W-:Y:S07]  /*0dd0*/  @P0 BRA `(.L_x_0) ;  /* 0xfffffc1000000947 */ /* 0x002fee000383ffff */
[----:B------:R-:W1:Y:S01]  /*0de0*/  S2R R68, SR_TID.X ;  /* 0x0000000000447919 */ /* 0x000e620000002100 */
[----:B------:R-:W-:-:S04]  /*0df0*/  DEPBAR.LE SB0, 0x0 ;  /* 0x000080000000791a */ /* 0x000fc80000000000 */
[----:B------:R-:W-:Y:S02]  /*0e00*/  LOP3.LUT R71, R3, 0xc0, RZ, 0xc0, !PT ;  /* 0x000000c003477812 */ /* 0x000fe400078ec0ff */
[--C-:B------:R-:W-:Y:S02]  /*0e10*/  LOP3.LUT R83, R84, 0x3c, R87.reuse, 0xf8, !PT ;  /* 0x0000003c54537812 */ /* 0x100fe400078ef857 */
[----:B------:R-:W-:Y:S02]  /*0e20*/  SHF.R.U32.HI R70, RZ, 0x4, R87 ;  /* 0x00000004ff467819 */ /* 0x000fe40000011657 */
[----:B------:R-:W-:Y:S02]  /*0e30*/  LOP3.LUT R87, R87, 0x1fc, RZ, 0xc0, !PT ;  /* 0x000001fc57577812 */ /* 0x000fe400078ec0ff */
[----:B------:R-:W-:Y:S01]  /*0e40*/  LOP3.LUT R70, R70, 0x1c, RZ, 0xc0, !PT ;  /* 0x0000001c46467812 */ /* 0x000fe200078ec0ff */
[----:B------:R-:W-:Y:S01]  /*0e50*/  BAR.SYNC.DEFER_BLOCKING 0x0 ;  /* 0x0000000000007b1d */ /* 0x000fe20000010000 */
[----:B------:R-:W-:-:S03]  /*0e60*/  ISETP.GE.AND P0, PT, R83, 0x3000, PT ;  /* 0x000030005300780c */ /* 0x000fc60003f06270 */
[----:B------:R-:W-:Y:S01]  /*0e70*/  IMAD.IADD R81, R87, 0x1, R70 ;  /* 0x0000000157517824 */ /* 0x000fe200078e0246 */
[----:B-1----:R-:W-:Y:S01]  /*0e80*/  SHF.R.U32.HI R69, RZ, 0x4, R68 ;  /* 0x00000004ff457819 */ /* 0x002fe20000011644 */
[----:B------:R-:W-:-:S03]  /*0e90*/  IMAD.SHL.U32 R68, R68, 0x2, RZ ;  /* 0x0000000244447824 */ /* 0x000fc600078e00ff */
[----:B------:R-:W-:Y:S02]  /*0ea0*/  SGXT.U32 R69, R69, 0x3 ;  /* 0x000000034545781a */ /* 0x000fe40000000000 */
[----:B------:R-:W-:Y:S02]  /*0eb0*/  LOP3.LUT R68, R71, 0x6, R68, 0xf8, !PT ;  /* 0x0000000647447812 */ /* 0x000fe400078ef844 */
[----:B------:R-:W-:Y:S02]  /*0ec0*/  LOP3.LUT R71, R87, 0x600, RZ, 0xfc, !PT ;  /* 0x0000060057477812 */ /* 0x000fe400078efcff */
[----:B------:R-:W-:Y:S02]  /*0ed0*/  LOP3.LUT R0, R69, R0, RZ, 0xfc, !PT ;  /* 0x0000000045007212 */ /* 0x000fe400078efcff */
[----:B------:R-:W-:Y:S02]  /*0ee0*/  LOP3.LUT R69, R68, 0x500, R3, 0xf8, !PT ;  /* 0x0000050044457812 */ /* 0x000fe400078ef803 */
[----:B------:R-:W-:-:S02]  /*0ef0*/  SHF.R.U32.HI R71, RZ, 0x4, R71 ;  /* 0x00000004ff477819 */ /* 0x000fc40000011647 */
[----:B------:R-:W-:Y:S02]  /*0f00*/  LOP3.LUT R82, R69, 0x8, R2, 0xf8, !PT ;  /* 0x0000000845527812 */ /* 0x000fe400078ef802 */
[----:B------:R-:W-:Y:S02]  /*0f10*/  LOP3.LUT R70, R71, 0x7c, RZ, 0xc0, !PT ;  /* 0x0000007c47467812 */ /* 0x000fe400078ec0ff */
[C---:B------:R-:W-:Y:S02]  /*0f20*/  LOP3.LUT R71, R69.reuse, 0x200, RZ, 0xfc, !PT ;  /* 0x0000020045477812 */ /* 0x040fe400078efcff */
[-C--:B------:R-:W-:Y:S01]  /*0f30*/  LEA.HI R84, R69, R82.reuse, RZ, 0x1c ;  /* 0x0000005245547211 */ /* 0x080fe200078fe0ff */
[----:B------:R-:W-:Y:S01]  /*0f40*/  IMAD.IADD R2, R87, 0x1, R70 ;  /* 0x0000000157027824 */ /* 0x000fe200078e0246 */
[----:B------:R-:W-:Y:S02]  /*0f50*/  LEA.HI R82, R71, R82, RZ, 0x1c ;  /* 0x0000005247527211 */ /* 0x000fe400078fe0ff */
[C---:B------:R-:W-:Y:S01]  /*0f60*/  LOP3.LUT R68, R87.reuse, 0x400, RZ, 0xfc, !PT ;  /* 0x0000040057447812 */ /* 0x040fe200078efcff */
[----:B------:R-:W-:Y:S01]  /*0f70*/  STS.64 [R84.X4], R52 ;  /* 0x0000003454007388 */ /* 0x000fe20000004a00 */
[----:B------:R-:W-:-:S02]  /*0f80*/  LOP3.LUT R3, R87, 0x200, RZ, 0xfc, !PT ;  /* 0x0000020057037812 */ /* 0x000fc400078efcff */
[----:B------:R-:W-:Y:S01]  /*0f90*/  SHF.R.U32.HI R68, RZ, 0x4, R68 ;  /* 0x00000004ff447819 */ /* 0x000fe20000011644 */
[----:B------:R-:W-:Y:S01]  /*0fa0*/  STS.64 [R82.X4+0x800], R54 ;  /* 0x0008003652007388 */ /* 0x000fe20000004a00 */
[----:B------:R-:W-:Y:S02]  /*0fb0*/  SHF.R.U32.HI R3, RZ, 0x4, R3 ;  /* 0x00000004ff037819 */ /* 0x000fe40000011603 */
[----:B------:R-:W-:Y:S01]  /*0fc0*/  LOP3.LUT R68, R68, 0x5c, RZ, 0xc0, !PT ;  /* 0x0000005c44447812 */ /* 0x000fe200078ec0ff */
[----:B------:R-:W-:Y:S01]  /*0fd0*/  STS.64 [R84.X4+0x40], R56 ;  /* 0x0000403854007388 */ /* 0x000fe20000004a00 */
[----:B------:R-:W-:Y:S02]  /*0fe0*/  LOP3.LUT R80, R3, 0x3c, RZ, 0xc0, !PT ;  /* 0x0000003c03507812 */ /* 0x000fe400078ec0ff */
[C---:B------:R-:W-:Y:S01]  /*0ff0*/  LOP3.LUT R71, R0.reuse, 0x10, RZ, 0xfc, !PT ;  /* 0x0000001000477812 */ /* 0x040fe200078efcff */
[----:B------:R-:W-:Y:S01]  /*1000*/  STS.64 [R82.X4+0x840], R58 ;  /* 0x0008403a52007388 */ /* 0x000fe20000004a00 */
[C---:B------:R-:W-:Y:S01]  /*1010*/  IMAD.IADD R3, R87.reuse, 0x1, R68 ;  /* 0x0000000157037824 */ /* 0x040fe200078e0244 */
[C---:B------:R-:W-:Y:S01]  /*1020*/  LOP3.LUT R68, R0.reuse, 0x8, RZ, 0xfc, !PT ;  /* 0x0000000800447812 */ /* 0x040fe200078efcff */
[----:B------:R-:W-:Y:S01]  /*1030*/  IMAD.IADD R80, R87, 0x1, R80 ;  /* 0x0000000157507824 */ /* 0x000fe200078e0250 */
[----:B------:R-:W-:Y:S01]  /*1040*/  STS.64 [R84.X4+0x80], R60 ;  /* 0x0000803c54007388 */ /* 0x000fe20000004a00 */
[----:B------:R-:W-:-:S02]  /*1050*/  LOP3.LUT R70, R0, 0x18, RZ, 0xfc, !PT ;  /* 0x0000001800467812 */ /* 0x000fc400078efcff */
[----:B------:R-:W-:Y:S01]  /*1060*/  ISETP.LT.AND P2, PT, R68, 0x1010, !P0 ;  /* 0x000010104400780c */ /* 0x000fe20004741270 */
[----:B------:R-:W-:Y:S01]  /*1070*/  STS.64 [R82.X4+0x880], R62 ;  /* 0x0008803e52007388 */ /* 0x000fe20000004a00 */
[C---:B------:R-:W-:Y:S02]  /*1080*/  LOP3.LUT R69, R0.reuse, 0x20, RZ, 0xfc, !PT ;  /* 0x0000002000457812 */ /* 0x040fe400078efcff */
[----:B------:R-:W-:Y:S01]  /*1090*/  LOP3.LUT R68, R0, 0x28, RZ, 0xfc, !PT ;  /* 0x0000002800447812 */ /* 0x000fe200078efcff */
[----:B------:R-:W-:Y:S01]  /*10a0*/  STS.64 [R84.X4+0xc0], R64 ;  /* 0x0000c04054007388 */ /* 0x000fe20000004a00 */
[----:B------:R-:W-:Y:S02]  /*10b0*/  ISETP.LT.AND P1, PT, R71, 0x1010, !P0 ;  /* 0x000010104700780c */ /* 0x000fe40004721270 */
[----:B------:R-:W-:Y:S01]  /*10c0*/  ISETP.LT.AND P6, PT, R70, 0x1010, !P0 ;  /* 0x000010104600780c */ /* 0x000fe200047c1270 */
[----:B------:R-:W-:Y:S04]  /*10d0*/  STS.64 [R82.X4+0x8c0], R66 ;  /* 0x0008c04252007388 */ /* 0x000fe80000004a00 */
[----:B------:R-:W-:Y:S01]  /*10e0*/  BAR.SYNC.DEFER_BLOCKING 0x0 ;  /* 0x0000000000007b1d */ /* 0x000fe20000010000 */
[----:B------:R-:W-:-:S02]  /*10f0*/  ISETP.LT.AND P5, PT, R69, 0x1010, !P0 ;  /* 0x000010104500780c */ /* 0x000fc400047a1270 */
[----:B------:R-:W-:Y:S02]  /*1100*/  ISETP.LT.AND P4, PT, R68, 0x1010, !P0 ;  /* 0x000010104400780c */ /* 0x000fe40004781270 */
[C---:B------:R-:W-:Y:S01]  /*1110*/  ISETP.LT.AND P3, PT, R0.reuse, 0x1010, !P0 ;  /* 0x000010100000780c */ /* 0x040fe20004761270 */
[----:B------:R-:W1:Y:S04]  /*1120*/  LDS.128 R68, [R81.X4] ;  /* 0x0000000051447984 */ /* 0x000e680000004c00 */
[----:B------:R-:W2:Y:S04]  /*1130*/  LDS.128 R72, [R80.X4+0x800] ;  /* 0x0008000050487984 */ /* 0x000ea80000004c00 */
[----:B------:R-:W3:Y:S04]  /*1140*/  LDS.128 R76, [R3.X4+0x1000] ;  /* 0x00100000034c7984 */ /* 0x000ee80000004c00 */
[----:B------:R-:W4:Y:S04]  /*1150*/  LDS.128 R52, [R2.X4+0x1800] ;  /* 0x0018000002347984 */ /* 0x000f280000004c00 */
[----:B------:R-:W-:Y:S06]  /*1160*/  BAR.SYNC.DEFER_BLOCKING 0x0 ;  /* 0x0000000000007b1d */ /* 0x000fec0000010000 */
[----:B------:R-:W-:Y:S04]  /*1170*/  STS.64 [R84.X4], R36 ;  /* 0x0000002454007388 */ /* 0x000fe80000004a00 */
[----:B------:R-:W-:Y:S04]  /*1180*/  STS.64 [R82.X4+0x800], R38 ;  /* 0x0008002652007388 */ /* 0x000fe80000004a00 */
[----:B------:R-:W-:Y:S04]  /*1190*/  STS.64 [R84.X4+0x40], R40 ;  /* 0x0000402854007388 */ /* 0x000fe80000004a00 */
[----:B------:R-:W-:Y:S04]  /*11a0*/  STS.64 [R82.X4+0x840], R42 ;  /* 0x0008402a52007388 */ /* 0x000fe80000004a00 */
[----:B------:R-:W-:Y:S04]  /*11b0*/  STS.64 [R84.X4+0x80], R44 ;  /* 0x0000802c54007388 */ /* 0x000fe80000004a00 */
[----:B------:R-:W-:Y:S04]  /*11c0*/  STS.64 [R82.X4+0x880], R46 ;  /* 0x0008802e52007388 */ /* 0x000fe80000004a00 */
[----:B------:R-:W-:Y:S04]  /*11d0*/  STS.64 [R84.X4+0xc0], R48 ;  /* 0x0000c03054007388 */ /* 0x000fe80000004a00 */
[----:B------:R-:W-:Y:S04]  /*11e0*/  STS.64 [R82.X4+0x8c0], R50 ;  /* 0x0008c03252007388 */ /* 0x000fe80000004a00 */
[----:B------:R-:W-:Y:S06]  /*11f0*/  BAR.SYNC.DEFER_BLOCKING 0x0 ;  /* 0x0000000000007b1d */ /* 0x000fec0000010000 */
[----:B------:R-:W1:Y:S04]  /*1200*/  LDS.128 R64, [R81.X4] ;  /* 0x0000000051407984 */ /* 0x000e680000004c00 */
[----:B------:R-:W1:Y:S04]  /*1210*/  LDS.128 R56, [R80.X4+0x800] ;  /* 0x0008000050387984 */ /* 0x000e680000004c00 */
[----:B------:R-:W1:Y:S04]  /*1220*/  LDS.128 R60, [R3.X4+0x1000] ;  /* 0x00100000033c7984 */ /* 0x000e680000004c00 */
[----:B------:R-:W1:Y:S04]  /*1230*/  LDS.128 R36, [R2.X4+0x1800] ;  /* 0x0018000002247984 */ /* 0x000e680000004c00 */
[----:B------:R-:W-:Y:S06]  /*1240*/  BAR.SYNC.DEFER_BLOCKING 0x0 ;  /* 0x0000000000007b1d */ /* 0x000fec0000010000 */
[----:B------:R-:W-:Y:S04]  /*1250*/  STS.64 [R84.X4], R28 ;  /* 0x0000001c54007388 */ /* 0x000fe80000004a00 */
[----:B------:R-:W-:Y:S04]  /*1260*/  STS.64 [R82.X4+0x800], R30 ;  /* 0x0008001e52007388 */ /* 0x000fe80000004a00 */
[----:B------:R-:W-:Y:S04]  /*1270*/  STS.64 [R84.X4+0x40], R4 ;  /* 0x0000400454007388 */ /* 0x000fe80000004a00 */
[----:B------:R-:W-:Y:S04]  /*1280*/  STS.64 [R82.X4+0x840], R6 ;  /* 0x0008400652007388 */ /* 0x000fe80000004a00 */
[----:B------:R1:W-:Y:S04]  /*1290*/  STS.64 [R84.X4+0x80], R20 ;  /* 0x0000801454007388 */ /* 0x0003e80000004a00 */
[----:B------:R2:W-:Y:S04]  /*12a0*/  STS.64 [R82.X4+0x880], R22 ;  /* 0x0008801652007388 */ /* 0x0005e80000004a00 */
[----:B------:R2:W-:Y:S04]  /*12b0*/  STS.64 [R84.X4+0xc0], R32 ;  /* 0x0000c02054007388 */ /* 0x0005e80000004a00 */
[----:B------:R3:W-:Y:S01]  /*12c0*/  STS.64 [R82.X4+0x8c0], R34 ;  /* 0x0008c02252007388 */ /* 0x0007e20000004a00 */
[----:B-1----:R-:W-:-:S02]  /*12d0*/  IMAD R20, R0, 0x3000, R83 ;  /* 0x0000300000147824 */ /* 0x002fc400078e0253 */
[----:B------:R-:W-:Y:S01]  /*12e0*/  IMAD.MOV.U32 R21, RZ, RZ, 0x4 ;  /* 0x00000004ff157424 */ /* 0x000fe200078e00ff */
[----:B------:R-:W-:Y:S02]  /*12f0*/  BAR.SYNC.DEFER_BLOCKING 0x0 ;  /* 0x0000000000007b1d */ /* 0x000fe40000010000 */
[C---:B------:R-:W-:Y:S01]  /*1300*/  IADD3 R6, R20.reuse, 0x18000, RZ ;  /* 0x0001800014067810 */ /* 0x040fe20007ffe0ff */
[CC--:B------:R-:W-:Y:S01]  /*1310*/  IMAD.WIDE R4, R20.reuse, R21.reuse, c[0x0][0x170] ;  /* 0x00005c0014047625 */ /* 0x0c0fe200078e0215 */
[C---:B--2---:R-:W-:Y:S02]  /*1320*/  IADD3 R22, R20.reuse, 0x60000, RZ ;  /* 0x0006000014167810 */ /* 0x044fe40007ffe0ff */
[----:B------:R-:W-:Y:S01]  /*1330*/  IADD3 R32, R20, 0x90000, RZ ;  /* 0x0009000014207810 */ /* 0x000fe20007ffe0ff */
[----:B------:R-:W-:Y:S01]  /*1340*/  IMAD.WIDE R6, R6, R21, c[0x0][0x170] ;  /* 0x00005c0006067625 */ /* 0x000fe200078e0215 */
[----:B---3--:R-:W-:-:S03]  /*1350*/  IADD3 R34, R20, 0xd8000, RZ ;  /* 0x000d800014227810 */ /* 0x008fc60007ffe0ff */
[----:B------:R-:W-:Y:S01]  /*1360*/  IMAD.WIDE R22, R22, R21, c[0x0][0x170] ;  /* 0x00005c0016167625 */ /* 0x000fe200078e0215 */
[----:B------:R-:W1:Y:S04]  /*1370*/  LDS.128 R48, [R81.X4] ;  /* 0x0000000051307984 */ /* 0x000e680000004c00 */
[----:B------:R-:W2:Y:S04]  /*1380*/  LDS.128 R44, [R80.X4+0x800] ;  /* 0x00080000502c7984 */ /* 0x000ea80000004c00 */
[----:B------:R-:W3:Y:S04]  /*1390*/  LDS.128 R40, [R3.X4+0x1000] ;  /* 0x0010000003287984 */ /* 0x000ee80000004c00 */
[----:B------:R-:W1:Y:S04]  /*13a0*/  LDS.128 R28, [R2.X4+0x1800] ;  /* 0x00180000021c7984 */ /* 0x000e680000004c00 */
[----:B------:R-:W-:Y:S06]  /*13b0*/  BAR.SYNC.DEFER_BLOCKING 0x0 ;  /* 0x0000000000007b1d */ /* 0x000fec0000010000 */
[----:B------:R-:W-:Y:S04]  /*13c0*/  STS.64 [R84.X4], R12 ;  /* 0x0000000c54007388 */ /* 0x000fe80000004a00 */
[----:B------:R-:W-:Y:S04]  /*13d0*/  STS.64 [R82.X4+0x800], R14 ;  /* 0x0008000e52007388 */ /* 0x000fe80000004a00 */
[----:B------:R1:W-:Y:S04]  /*13e0*/  STS.64 [R84.X4+0x40], R8 ;  /* 0x0000400854007388 */ /* 0x0003e80000004a00 */
[----:B------:R-:W-:Y:S04]  /*13f0*/  STS.64 [R82.X4+0x840], R10 ;  /* 0x0008400a52007388 */ /* 0x000fe80000004a00 */
[----:B------:R2:W-:Y:S04]  /*1400*/  STS.64 [R84.X4+0x80], R16 ;  /* 0x0000801054007388 */ /* 0x0005e80000004a00 */
[----:B------:R3:W-:Y:S01]  /*1410*/  STS.64 [R82.X4+0x880], R18 ;  /* 0x0008801252007388 */ /* 0x0007e20000004a00 */
[----:B-1----:R-:W-:-:S03]  /*1420*/  LOP3.LUT R8, R0, 0x30, RZ, 0xfc, !PT ;  /* 0x0000003000087812 */ /* 0x002fc600078efcff */
[----:B------:R1:W-:Y:S04]  /*1430*/  STS.64 [R84.X4+0xc0], R24 ;  /* 0x0000c01854007388 */ /* 0x0003e80000004a00 */
[----:B------:R4:W-:Y:S01]  /*1440*/  STS.64 [R82.X4+0x8c0], R26 ;  /* 0x0008c01a52007388 */ /* 0x0009e20000004a00 */
[----:B--2---:R-:W-:-:S03]  /*1450*/  IADD3 R16, R20, 0x30000, RZ ;  /* 0x0003000014107810 */ /* 0x004fc60007ffe0ff */
[----:B------:R-:W-:Y:S01]  /*1460*/  BAR.SYNC.DEFER_BLOCKING 0x0 ;  /* 0x0000000000007b1d */ /* 0x000fe20000010000 */
[----:B---3--:R-:W-:Y:S01]  /*1470*/  IADD3 R18, R20, 0x48000, RZ ;  /* 0x0004800014127810 */ /* 0x008fe20007ffe0ff */
[----:B------:R-:W-:Y:S01]  /*1480*/  IMAD.WIDE R16, R16, R21, c[0x0][0x170] ;  /* 0x00005c0010107625 */ /* 0x000fe200078e0215 */
[----:B-1----:R-:W-:-:S03]  /*1490*/  LOP3.LUT R24, R0, 0x50, RZ, 0xfc, !PT ;  /* 0x0000005000187812 */ /* 0x002fc600078efcff */
[----:B------:R-:W-:Y:S01]  /*14a0*/  IMAD.WIDE R18, R18, R21, c[0x0][0x170] ;  /* 0x00005c0012127625 */ /* 0x000fe200078e0215 */
[----:B------:R-:W-:Y:S02]  /*14b0*/  LOP3.LUT R25, R0, 0x58, RZ, 0xfc, !PT ;  /* 0x0000005800197812 */ /* 0x000fe400078efcff */
[----:B----4-:R-:W-:Y:S01]  /*14c0*/  IADD3 R26, R20, 0x78000, RZ ;  /* 0x00078000141a7810 */ /* 0x010fe20007ffe0ff */
[----:B------:R1:W-:Y:S01]  /*14d0*/  @P3 STG.E.128 [R4.64], R68 ;  /* 0x0000004404003986 */ /* 0x0003e2000c101d04 */
[----:B------:R-:W-:Y:S02]  /*14e0*/  ISETP.LT.AND P3, PT, R8, 0x1010, !P0 ;  /* 0x000010100800780c */ /* 0x000fe40004761270 */
[----:B------:R-:W-:Y:S01]  /*14f0*/  LOP3.LUT R8, R0, 0x38, RZ, 0xfc, !PT ;  /* 0x0000003800087812 */ /* 0x000fe200078efcff */
[----:B------:R-:W-:Y:S03]  /*1500*/  @P2 STG.E.128 [R6.64], R72 ;  /* 0x0000004806002986 */ /* 0x000fe6000c101d04 */
[----:B------:R-:W-:Y:S01]  /*1510*/  ISETP.LT.AND P2, PT, R8, 0x1010, !P0 ;  /* 0x000010100800780c */ /* 0x000fe20004741270 */
[----:B------:R2:W-:Y:S01]  /*1520*/  @P1 STG.E.128 [R16.64], R76 ;  /* 0x0000004c10001986 */ /* 0x0005e2000c101d04 */
[----:B------:R-:W-:-:S03]  /*1530*/  LOP3.LUT R8, R0, 0x40, RZ, 0xfc, !PT ;  /* 0x0000004000087812 */ /* 0x000fc600078efcff */
[----:B------:R3:W-:Y:S01]  /*1540*/  @P6 STG.E.128 [R18.64], R52 ;  /* 0x0000003412006986 */ /* 0x0007e2000c101d04 */
[----:B------:R-:W-:-:S03]  /*1550*/  ISETP.LT.AND P1, PT, R8, 0x1010, !P0 ;  /* 0x000010100800780c */ /* 0x000fc60004721270 */
[----:B------:R-:W-:Y:S01]  /*1560*/  LDS.128 R8, [R80.X4+0x800] ;  /* 0x0008000050087984 */ /* 0x000fe20000004c00 */
[----:B-1----:R-:W-:-:S03]  /*1570*/  LOP3.LUT R4, R0, 0x48, RZ, 0xfc, !PT ;  /* 0x0000004800047812 */ /* 0x002fc600078efcff */
[----:B------:R1:W-:Y:S01]  /*1580*/  LDS.128 R12, [R3.X4+0x1000] ;  /* 0x00100000030c7984 */ /* 0x0003e20000004c00 */
[----:B------:R-:W-:-:S03]  /*1590*/  ISETP.LT.AND P6, PT, R4, 0x1010, !P0 ;  /* 0x000010100400780c */ /* 0x000fc600047c1270 */
[----:B------:R-:W4:Y:S01]  /*15a0*/  LDS.128 R4, [R81.X4] ;  /* 0x0000000051047984 */ /* 0x000f220000004c00 */
[-C--:B--2---:R-:W-:Y:S01]  /*15b0*/  IMAD.WIDE R16, R26, R21.reuse, c[0x0][0x170] ;  /* 0x00005c001a107625 */ /* 0x084fe200078e0215 */
[----:B------:R-:W-:Y:S02]  /*15c0*/  IADD3 R26, R20, 0xa8000, RZ ;  /* 0x000a8000141a7810 */ /* 0x000fe40007ffe0ff */
[----:B------:R2:W-:Y:S01]  /*15d0*/  @P5 STG.E.128 [R22.64], R64 ;  /* 0x0000004016005986 */ /* 0x0005e2000c101d04 */
[----:B------:R-:W-:Y:S01]  /*15e0*/  ISETP.LT.AND P5, PT, R24, 0x1010, !P0 ;  /* 0x000010101800780c */ /* 0x000fe200047a1270 */
[-C--:B---3--:R-:W-:Y:S01]  /*15f0*/  IMAD.WIDE R18, R32, R21.reuse, c[0x0][0x170] ;  /* 0x00005c0020127625 */ /* 0x088fe200078e0215 */
[----:B------:R-:W-:Y:S01]  /*1600*/  LOP3.LUT R24, R0, 0x60, RZ, 0xfc, !PT ;  /* 0x0000006000187812 */ /* 0x000fe200078efcff */
[----:B------:R3:W-:Y:S01]  /*1610*/  @P4 STG.E.128 [R16.64], R56 ;  /* 0x0000003810004986 */ /* 0x0007e2000c101d04 */
[----:B------:R-:W-:Y:S02]  /*1620*/  IADD3 R32, R20, 0xc0000, RZ ;  /* 0x000c000014207810 */ /* 0x000fe40007ffe0ff */
[----:B------:R-:W-:Y:S01]  /*1630*/  ISETP.LT.AND P4, PT, R25, 0x1010, !P0 ;  /* 0x000010101900780c */ /* 0x000fe20004781270 */
[----:B------:R3:W-:Y:S01]  /*1640*/  @P3 STG.E.128 [R18.64], R60 ;  /* 0x0000003c12003986 */ /* 0x0007e2000c101d04 */
[----:B------:R-:W-:Y:S01]  /*1650*/  ISETP.LT.AND P3, PT, R24, 0x1010, !P0 ;  /* 0x000010101800780c */ /* 0x000fe20004761270 */
[----:B------:R-:W-:Y:S01]  /*1660*/  IMAD.WIDE R24, R32, R21, c[0x0][0x170] ;  /* 0x00005c0020187625 */ /* 0x000fe200078e0215 */
[----:B-1----:R-:W-:-:S02]  /*1670*/  LOP3.LUT R3, R0, 0x70, RZ, 0xfc, !PT ;  /* 0x0000007000037812 */ /* 0x002fc400078efcff */
[----:B------:R-:W-:Y:S01]  /*1680*/  IADD3 R32, R20, 0x150000, RZ ;  /* 0x0015000014207810 */ /* 0x000fe20007ffe0ff */
[-C--:B--2---:R-:W-:Y:S01]  /*1690*/  IMAD.WIDE R22, R26, R21.reuse, c[0x0][0x170] ;  /* 0x00005c001a167625 */ /* 0x084fe200078e0215 */
[C---:B------:R-:W-:Y:S02]  /*16a0*/  LOP3.LUT R26, R0.reuse, 0x68, RZ, 0xfc, !PT ;  /* 0x00000068001a7812 */ /* 0x040fe400078efcff */
[----:B------:R-:W-:Y:S01]  /*16b0*/  LOP3.LUT R0, R0, 0x78, RZ, 0xfc, !PT ;  /* 0x0000007800007812 */ /* 0x000fe200078efcff */
[-C--:B---3--:R-:W-:Y:S01]  /*16c0*/  IMAD.WIDE R16, R34, R21.reuse, c[0x0][0x170] ;  /* 0x00005c0022107625 */ /* 0x088fe200078e0215 */
[----:B------:R1:W-:Y:S01]  /*16d0*/  @P2 STG.E.128 [R22.64], R36 ;  /* 0x0000002416002986 */ /* 0x0003e2000c101d04 */
[----:B------:R-:W-:Y:S02]  /*16e0*/  ISETP.LT.AND P2, PT, R26, 0x1010, !P0 ;  /* 0x000010101a00780c */ /* 0x000fe40004741270 */
[----:B------:R-:W-:Y:S01]  /*16f0*/  IADD3 R18, R20, 0xf0000, RZ ;  /* 0x000f000014127810 */ /* 0x000fe20007ffe0ff */
[----:B------:R2:W-:Y:S01]  /*1700*/  @P1 STG.E.128 [R24.64], R48 ;  /* 0x0000003018001986 */ /* 0x0005e2000c101d04 */
[----:B------:R-:W-:Y:S01]  /*1710*/  ISETP.LT.AND P1, PT, R3, 0x1010, !P0 ;  /* 0x000010100300780c */ /* 0x000fe20004721270 */
[-C--:B------:R-:W-:Y:S01]  /*1720*/  IMAD.WIDE R32, R32, R21.reuse, c[0x0][0x170] ;  /* 0x00005c0020207625 */ /* 0x080fe200078e0215 */
[----:B------:R-:W-:Y:S01]  /*1730*/  ISETP.LT.AND P0, PT, R0, 0x1010, !P0 ;  /* 0x000010100000780c */ /* 0x000fe20004701270 */
[----:B------:R3:W-:Y:S01]  /*1740*/  @P6 STG.E.128 [R16.64], R44 ;  /* 0x0000002c10006986 */ /* 0x0007e2000c101d04 */
[----:B------:R-:W-:Y:S01]  /*1750*/  IADD3 R0, R20, 0x120000, RZ ;  /* 0x0012000014007810 */ /* 0x000fe20007ffe0ff */
[----:B------:R-:W-:Y:S01]  /*1760*/  IMAD.WIDE R18, R18, R21, c[0x0][0x170] ;  /* 0x00005c0012127625 */ /* 0x000fe200078e0215 */
[----:B------:R-:W-:-:S04]  /*1770*/  IADD3 R26, R20, 0x138000, RZ ;  /* 0x00138000141a7810 */ /* 0x000fc80007ffe0ff */
[----:B------:R3:W-:Y:S01]  /*1780*/  @P5 STG.E.128 [R18.64], R40 ;  /* 0x0000002812005986 */ /* 0x0007e2000c101d04 */
[----:B------:R-:W-:Y:S01]  /*1790*/  IMAD.WIDE R26, R26, R21, c[0x0][0x170] ;  /* 0x00005c001a1a7625 */ /* 0x000fe200078e0215 */
[----:B-1----:R-:W-:-:S03]  /*17a0*/  IADD3 R22, R20, 0x108000, RZ ;  /* 0x0010800014167810 */ /* 0x002fc60007ffe0ff */
[----:B--2---:R-:W-:-:S04]  /*17b0*/  IMAD.WIDE R24, R0, R21, c[0x0][0x170] ;  /* 0x00005c0000187625 */ /* 0x004fc800078e0215 */
[----:B------:R-:W-:-:S05]  /*17c0*/  IMAD.WIDE R22, R22, R21, c[0x0][0x170] ;  /* 0x00005c0016167625 */ /* 0x000fca00078e0215 */
[----:B------:R3:W-:Y:S04]  /*17d0*/  @P4 STG.E.128 [R22.64], R28 ;  /* 0x0000001c16004986 */ /* 0x0007e8000c101d04 */
[----:B----4-:R3:W-:Y:S04]  /*17e0*/  @P3 STG.E.128 [R24.64], R4 ;  /* 0x0000000418003986 */ /* 0x0107e8000c101d04 */
[----:B------:R3:W-:Y:S04]  /*17f0*/  @P2 STG.E.128 [R26.64], R8 ;  /* 0x000000081a002986 */ /* 0x0007e8000c101d04 */
[----:B------:R3:W-:Y:S01]  /*1800*/  @P1 STG.E.128 [R32.64], R12 ;  /* 0x0000000c20001986 */ /* 0x0007e2000c101d04 */
[----:B------:R-:W-:Y:S05]  /*1810*/  @!P0 EXIT ;  /* 0x000000000000894d */ /* 0x000fea0003800000 */
[----:B---3--:R-:W1:Y:S01]  /*1820*/  LDS.128 R8, [R2.X4+0x1800] ;  /* 0x0018000002087984 */ /* 0x008e620000004c00 */
[----:B------:R-:W-:-:S05]  /*1830*/  IADD3 R4, R20, 0x168000, RZ ;  /* 0x0016800014047810 */ /* 0x000fca0007ffe0ff */
[----:B------:R-:W-:-:S05]  /*1840*/  IMAD.WIDE R4, R4, R21, c[0x0][0x170] ;  /* 0x00005c0004047625 */ /* 0x000fca00078e0215 */
[----:B-1----:R-:W-:Y:S01]  /*1850*/  STG.E.128 [R4.64], R8 ;  /* 0x0000000804007986 */ /* 0x002fe2000c101d04 */
[----:B------:R-:W-:Y:S05]  /*1860*/  EXIT ;  /* 0x000000000000794d */ /* 0x000fea0003800000 */
.L_x_1:
[----:B------:R-:W-:-:S00]  /*1870*/  BRA `(.L_x_1) ;  /* 0xfffffff000007947 */ /* 0x000fc0000383ffff */
[----:B------:R-:W-:-:S00]  /*1880*/  NOP ;  /* 0x0000000000007918 */ /* 0x000fc00000000000 */
[----:B------:R-:W-:-:S00]  /*1890*/  NOP ;  /* 0x0000000000007918 */ /* 0x000fc00000000000 */
[----:B------:R-:W-:-:S00]  /*18a0*/  NOP ;  /* 0x0000000000007918 */ /* 0x000fc00000000000 */
[----:B------:R-:W-:-:S00]  /*18b0*/  NOP ;  /* 0x0000000000007918 */ /* 0x000fc00000000000 */
[----:B------:R-:W-:-:S00]  /*18c0*/  NOP ;  /* 0x0000000000007918 */ /* 0x000fc00000000000 */
[----:B------:R-:W-:-:S00]  /*18d0*/  NOP ;  /* 0x0000000000007918 */ /* 0x000fc00000000000 */
[----:B------:R-:W-:-:S00]  /*18e0*/  NOP ;  /* 0x0000000000007918 */ /* 0x000fc00000000000 */
[----:B------:R-:W-:-:S00]  /*18f0*/  NOP ;  /* 0x0000000000007918 */ /* 0x000fc00000000000 */
.L_x_2:


//--------------------- .nv.shared.triton_mm      --------------------------
	.section	.nv.shared.triton_mm,"aw",@nobits
	.sectionflags	@""
	.align	16
